//
// Generated by NVIDIA NVVM Compiler
//
// Compiler Build ID: CL-36424714
// Cuda compilation tools, release 13.0, V13.0.88
// Based on NVVM 20.0.0
//

.version 9.0
.target sm_100
.address_size 64

	// .globl	_Z16findNormalVectorPfPbS_ii

.visible .entry _Z16findNormalVectorPfPbS_ii(
	.param .u64 .ptr .align 1 _Z16findNormalVectorPfPbS_ii_param_0,
	.param .u64 .ptr .align 1 _Z16findNormalVectorPfPbS_ii_param_1,
	.param .u64 .ptr .align 1 _Z16findNormalVectorPfPbS_ii_param_2,
	.param .u32 _Z16findNormalVectorPfPbS_ii_param_3,
	.param .u32 _Z16findNormalVectorPfPbS_ii_param_4
)
{
	.reg .pred 	%p<12>;
	.reg .b16 	%rs<4>;
	.reg .b32 	%r<19>;
	.reg .b32 	%f<37>;
	.reg .b64 	%rd<19>;

	ld.param.u64 	%rd4, [_Z16findNormalVectorPfPbS_ii_param_0];
	ld.param.u64 	%rd6, [_Z16findNormalVectorPfPbS_ii_param_1];
	ld.param.u64 	%rd5, [_Z16findNormalVectorPfPbS_ii_param_2];
	ld.param.u32 	%r7, [_Z16findNormalVectorPfPbS_ii_param_3];
	ld.param.u32 	%r8, [_Z16findNormalVectorPfPbS_ii_param_4];
	cvta.to.global.u64 	%rd1, %rd6;
	mov.u32 	%r10, %ctaid.x;
	mov.u32 	%r11, %ntid.x;
	mov.u32 	%r12, %tid.x;
	mad.lo.s32 	%r1, %r10, %r11, %r12;
	mov.u32 	%r13, %ctaid.y;
	mov.u32 	%r14, %ntid.y;
	mov.u32 	%r15, %tid.y;
	mad.lo.s32 	%r16, %r13, %r14, %r15;
	mad.lo.s32 	%r3, %r7, %r16, %r1;
	add.s32 	%r4, %r7, -1;
	setp.lt.s32 	%p1, %r1, %r4;
	add.s32 	%r5, %r8, -1;
	setp.lt.s32 	%p2, %r16, %r5;
	and.pred  	%p3, %p1, %p2;
	@%p3 bra 	$L__BB0_3;
	setp.ne.s32 	%p9, %r1, %r4;
	setp.ne.s32 	%p10, %r16, %r5;
	and.pred  	%p11, %p9, %p10;
	@%p11 bra 	$L__BB0_6;
	cvt.s64.s32 	%rd17, %r3;
	add.s64 	%rd18, %rd1, %rd17;
	mov.b16 	%rs3, 0;
	st.global.u8 	[%rd18], %rs3;
	bra.uni 	$L__BB0_6;
$L__BB0_3:
	cvta.to.global.u64 	%rd7, %rd5;
	mul.lo.s32 	%r6, %r3, 3;
	add.s32 	%r17, %r3, %r7;
	mul.lo.s32 	%r18, %r17, 3;
	mul.wide.s32 	%rd8, %r6, 4;
	add.s64 	%rd2, %rd7, %rd8;
	ld.global.f32 	%f1, [%rd2];
	mul.wide.s32 	%rd9, %r18, 4;
	add.s64 	%rd3, %rd7, %rd9;
	ld.global.f32 	%f2, [%rd3];
	ld.global.f32 	%f3, [%rd2+12];
	abs.f32 	%f4, %f1;
	setp.neu.f32 	%p4, %f4, 0f7F800000;
	abs.f32 	%f5, %f2;
	setp.neu.f32 	%p5, %f5, 0f7F800000;
	and.pred  	%p6, %p4, %p5;
	abs.f32 	%f7, %f3;
	setp.neu.f32 	%p7, %f7, 0f7F800000;
	and.pred  	%p8, %p6, %p7;
	@%p8 bra 	$L__BB0_5;
	cvt.s64.s32 	%rd10, %r3;
	add.s64 	%rd11, %rd1, %rd10;
	mov.b16 	%rs1, 0;
	st.global.u8 	[%rd11], %rs1;
	bra.uni 	$L__BB0_6;
$L__BB0_5:
	ld.global.f32 	%f9, [%rd2+20];
	ld.global.f32 	%f10, [%rd2+16];
	ld.global.f32 	%f11, [%rd3+8];
	ld.global.f32 	%f12, [%rd3+4];
	ld.global.f32 	%f13, [%rd2+8];
	ld.global.f32 	%f14, [%rd2+4];
	cvt.s64.s32 	%rd12, %r3;
	add.s64 	%rd13, %rd1, %rd12;
	mov.b16 	%rs2, 1;
	st.global.u8 	[%rd13], %rs2;
	sub.f32 	%f15, %f2, %f1;
	sub.f32 	%f16, %f12, %f14;
	sub.f32 	%f17, %f11, %f13;
	sub.f32 	%f18, %f3, %f1;
	sub.f32 	%f19, %f10, %f14;
	sub.f32 	%f20, %f9, %f13;
	mul.f32 	%f21, %f17, %f19;
	mul.f32 	%f22, %f16, %f20;
	sub.f32 	%f23, %f21, %f22;
	mul.f32 	%f24, %f15, %f20;
	mul.f32 	%f25, %f17, %f18;
	sub.f32 	%f26, %f24, %f25;
	mul.f32 	%f27, %f16, %f18;
	mul.f32 	%f28, %f15, %f19;
	sub.f32 	%f29, %f27, %f28;
	mul.f32 	%f30, %f26, %f26;
	fma.rn.f32 	%f31, %f23, %f23, %f30;
	fma.rn.f32 	%f32, %f29, %f29, %f31;
	sqrt.rn.f32 	%f33, %f32;
	div.rn.f32 	%f34, %f23, %f33;
	cvta.to.global.u64 	%rd14, %rd4;
	add.s64 	%rd16, %rd14, %rd8;
	st.global.f32 	[%rd16], %f34;
	div.rn.f32 	%f35, %f26, %f33;
	st.global.f32 	[%rd16+4], %f35;
	div.rn.f32 	%f36, %f29, %f33;
	st.global.f32 	[%rd16+8], %f36;
$L__BB0_6:
	ret;

}


// ===== COMPILED SASS (sm_100) =====

	.target	sm_100

	.elftype	@"ET_EXEC"


//--------------------- .note.nv.tkinfo           --------------------------
	.section	.note.nv.tkinfo,"",@"SHT_NOTE"
	.sectionflags	@"SHF_NOTE_NV_TKINFO"
	.tkinfo
        /*0018*/ 	.word	0x00000002
        /*0030*/ 	.string	""
        /*0030*/ 	.string	"ptxas"
        /*0030*/ 	.string	"Cuda compilation tools, release 13.0, V13.0.88"
        /*0030*/ 	.string	"Build cuda_13.0.r13.0/compiler.36424714_0"
        /*0030*/ 	.string	"-arch sm_100 -m 64 "



//--------------------- .note.nv.cuinfo           --------------------------
	.section	.note.nv.cuinfo,"",@"SHT_NOTE"
	.sectionflags	@"SHF_NOTE_NV_CUINFO"
        /*0018*/ 	.short	0x0002
        /*001a*/ 	.short	0x0064
        /*001c*/ 	.short	0x0082
	.zero		2


//--------------------- .nv.info                  --------------------------
	.section	.nv.info,"",@"SHT_CUDA_INFO"
	.align	4


	//----- nvinfo : EIATTR_REGCOUNT
	.align		4
        /*0000*/ 	.byte	0x04, 0x2f
        /*0002*/ 	.short	(.L_1 - .L_0)
	.align		4
.L_0:
        /*0004*/ 	.word	index@(_Z16findNormalVectorPfPbS_ii)
        /*0008*/ 	.word	0x00000015


	//----- nvinfo : EIATTR_FRAME_SIZE
	.align		4
.L_1:
        /*000c*/ 	.byte	0x04, 0x11
        /*000e*/ 	.short	(.L_3 - .L_2)
	.align		4
.L_2:
        /*0010*/ 	.word	index@($__internal_1_$__cuda_sm3x_div_rn_noftz_f32_slowpath)
        /*0014*/ 	.word	0x00000000


	//----- nvinfo : EIATTR_FRAME_SIZE
	.align		4
.L_3:
        /*0018*/ 	.byte	0x04, 0x11
        /*001a*/ 	.short	(.L_5 - .L_4)
	.align		4
.L_4:
        /*001c*/ 	.word	index@($__internal_0_$__cuda_sm20_sqrt_rn_f32_slowpath)
        /*0020*/ 	.word	0x00000000


	//----- nvinfo : EIATTR_FRAME_SIZE
	.align		4
.L_5:
        /*0024*/ 	.byte	0x04, 0x11
        /*0026*/ 	.short	(.L_7 - .L_6)
	.align		4
.L_6:
        /*0028*/ 	.word	index@(_Z16findNormalVectorPfPbS_ii)
        /*002c*/ 	.word	0x00000000


	//----- nvinfo : EIATTR_MIN_STACK_SIZE
	.align		4
.L_7:
        /*0030*/ 	.byte	0x04, 0x12
        /*0032*/ 	.short	(.L_9 - .L_8)
	.align		4
.L_8:
        /*0034*/ 	.word	index@(_Z16findNormalVectorPfPbS_ii)
        /*0038*/ 	.word	0x00000000
.L_9:


//--------------------- .nv.compat                --------------------------
	.section	.nv.compat,"",@"SHT_CUDA_COMPAT_INFO"
	.align	4
        /*0000*/ 	.byte	0x02, 0x09, 0x00, 0x00, 0x02, 0x02, 0x01, 0x00, 0x02, 0x05, 0x05, 0x00, 0x03, 0x07, 0x01, 0x01
        /*0010*/ 	.byte	0x02, 0x03, 0x00, 0x00, 0x02, 0x06, 0x01, 0x00, 0x04, 0x0b, 0x08, 0x00, 0x01, 0x00, 0x00, 0x00
        /*0020*/ 	.byte	0x00, 0x00, 0x00, 0x00


//--------------------- .nv.info._Z16findNormalVectorPfPbS_ii --------------------------
	.section	.nv.info._Z16findNormalVectorPfPbS_ii,"",@"SHT_CUDA_INFO"
	.sectionflags	@""
	.align	4


	//----- nvinfo : EIATTR_CUDA_API_VERSION
	.align		4
        /*0000*/ 	.byte	0x04, 0x37
        /*0002*/ 	.short	(.L_11 - .L_10)
.L_10:
        /*0004*/ 	.word	0x00000082


	//----- nvinfo : EIATTR_KPARAM_INFO
	.align		4
.L_11:
        /*0008*/ 	.byte	0x04, 0x17
        /*000a*/ 	.short	(.L_13 - .L_12)
.L_12:
        /*000c*/ 	.word	0x00000000
        /*0010*/ 	.short	0x0004
        /*0012*/ 	.short	0x001c
        /*0014*/ 	.byte	0x00, 0xf0, 0x11, 0x00


	//----- nvinfo : EIATTR_KPARAM_INFO
	.align		4
.L_13:
        /*0018*/ 	.byte	0x04, 0x17
        /*001a*/ 	.short	(.L_15 - .L_14)
.L_14:
        /*001c*/ 	.word	0x00000000
        /*0020*/ 	.short	0x0003
        /*0022*/ 	.short	0x0018
        /*0024*/ 	.byte	0x00, 0xf0, 0x11, 0x00


	//----- nvinfo : EIATTR_KPARAM_INFO
	.align		4
.L_15:
        /*0028*/ 	.byte	0x04, 0x17
        /*002a*/ 	.short	(.L_17 - .L_16)
.L_16:
        /*002c*/ 	.word	0x00000000
        /*0030*/ 	.short	0x0002
        /*0032*/ 	.short	0x0010
        /*0034*/ 	.byte	0x00, 0xf5, 0x21, 0x00


	//----- nvinfo : EIATTR_KPARAM_INFO
	.align		4
.L_17:
        /*0038*/ 	.byte	0x04, 0x17
        /*003a*/ 	.short	(.L_19 - .L_18)
.L_18:
        /*003c*/ 	.word	0x00000000
        /*0040*/ 	.short	0x0001
        /*0042*/ 	.short	0x0008
        /*0044*/ 	.byte	0x00, 0xf5, 0x21, 0x00


	//----- nvinfo : EIATTR_KPARAM_INFO
	.align		4
.L_19:
        /*0048*/ 	.byte	0x04, 0x17
        /*004a*/ 	.short	(.L_21 - .L_20)
.L_20:
        /*004c*/ 	.word	0x00000000
        /*0050*/ 	.short	0x0000
        /*0052*/ 	.short	0x0000
        /*0054*/ 	.byte	0x00, 0xf5, 0x21, 0x00


	//----- nvinfo : EIATTR_SPARSE_MMA_MASK
	.align		4
.L_21:
        /*0058*/ 	.byte	0x03, 0x50
        /*005a*/ 	.short	0x0000


	//----- nvinfo : EIATTR_MAXREG_COUNT
	.align		4
        /*005c*/ 	.byte	0x03, 0x1b
        /*005e*/ 	.short	0x00ff


	//----- nvinfo : EIATTR_MERCURY_ISA_VERSION
	.align		4
        /*0060*/ 	.byte	0x03, 0x5f
        /*0062*/ 	.short	0x0101


	//----- nvinfo : EIATTR_VRC_CTA_INIT_COUNT
	.align		4
        /*0064*/ 	.byte	0x02, 0x4a
	.zero		1
	.zero		1


	//----- nvinfo : EIATTR_EXIT_INSTR_OFFSETS
	.align		4
        /*0068*/ 	.byte	0x04, 0x1c
        /*006a*/ 	.short	(.L_23 - .L_22)


	//   ....[0]....
.L_22:
        /*006c*/ 	.word	0x00000130


	//   ....[1]....
        /*0070*/ 	.word	0x00000180


	//   ....[2]....
        /*0074*/ 	.word	0x00000290


	//   ....[3]....
        /*0078*/ 	.word	0x000007f0


	//----- nvinfo : EIATTR_CRS_STACK_SIZE
	.align		4
.L_23:
        /*007c*/ 	.byte	0x04, 0x1e
        /*007e*/ 	.short	(.L_25 - .L_24)
.L_24:
        /*0080*/ 	.word	0x00000000


	//----- nvinfo : EIATTR_CBANK_PARAM_SIZE
	.align		4
.L_25:
        /*0084*/ 	.byte	0x03, 0x19
        /*0086*/ 	.short	0x0020


	//----- nvinfo : EIATTR_PARAM_CBANK
	.align		4
        /*0088*/ 	.byte	0x04, 0x0a
        /*008a*/ 	.short	(.L_27 - .L_26)
	.align		4
.L_26:
        /*008c*/ 	.word	index@(.nv.constant0._Z16findNormalVectorPfPbS_ii)
        /*0090*/ 	.short	0x0380
        /*0092*/ 	.short	0x0020


	//----- nvinfo : EIATTR_SW_WAR
	.align		4
.L_27:
        /*0094*/ 	.byte	0x04, 0x36
        /*0096*/ 	.short	(.L_29 - .L_28)
.L_28:
        /*0098*/ 	.word	0x00000008
.L_29:


//--------------------- .nv.callgraph             --------------------------
	.section	.nv.callgraph,"",@"SHT_CUDA_CALLGRAPH"
	.align	4
	.sectionentsize	8
	.align		4
        /*0000*/ 	.word	0x00000000
	.align		4
        /*0004*/ 	.word	0xffffffff
	.align		4
        /*0008*/ 	.word	0x00000000
	.align		4
        /*000c*/ 	.word	0xfffffffe
	.align		4
        /*0010*/ 	.word	0x00000000
	.align		4
        /*0014*/ 	.word	0xfffffffd
	.align		4
        /*0018*/ 	.word	0x00000000
	.align		4
        /*001c*/ 	.word	0xfffffffc


//--------------------- .text._Z16findNormalVectorPfPbS_ii --------------------------
	.section	.text._Z16findNormalVectorPfPbS_ii,"ax",@progbits
	.align	128
        .global         _Z16findNormalVectorPfPbS_ii
        .type           _Z16findNormalVectorPfPbS_ii,@function
        .size           _Z16findNormalVectorPfPbS_ii,(.L_x_24 - _Z16findNormalVectorPfPbS_ii)
        .other          _Z16findNormalVectorPfPbS_ii,@"STO_CUDA_ENTRY STV_DEFAULT"
_Z16findNormalVectorPfPbS_ii:
.text._Z16findNormalVectorPfPbS_ii:
[----:B------:R-:W-:Y:S01]  /*0000*/  LDC R1, c[0x0][0x37c] ;  /* 0x0000df00ff017b82 */ /* 0x000fe20000000800 */
[----:B------:R-:W0:Y:S07]  /*0010*/  S2R R3, SR_TID.X ;  /* 0x0000000000037919 */ /* 0x000e2e0000002100 */
[----:B------:R-:W0:Y:S01]  /*0020*/  S2UR UR4, SR_CTAID.X ;  /* 0x00000000000479c3 */ /* 0x000e220000002500 */
[----:B------:R-:W1:Y:S01]  /*0030*/  LDCU.64 UR8, c[0x0][0x398] ;  /* 0x00007300ff0877ac */ /* 0x000e620008000a00 */
[----:B------:R-:W2:Y:S06]  /*0040*/  S2R R5, SR_TID.Y ;  /* 0x0000000000057919 */ /* 0x000eac0000002200 */
[----:B------:R-:W0:Y:S08]  /*0050*/  LDC R0, c[0x0][0x360] ;  /* 0x0000d800ff007b82 */ /* 0x000e300000000800 */
[----:B------:R-:W2:Y:S01]  /*0060*/  S2UR UR6, SR_CTAID.Y ;  /* 0x00000000000679c3 */ /* 0x000ea20000002600 */
[----:B-1----:R-:W-:-:S07]  /*0070*/  UIADD3 UR5, UPT, UPT, UR8, -0x1, URZ ;  /* 0xffffffff08057890 */ /* 0x002fce000fffe0ff */
[----:B------:R-:W2:Y:S01]  /*0080*/  LDC R2, c[0x0][0x364] ;  /* 0x0000d900ff027b82 */ /* 0x000ea20000000800 */
[----:B0-----:R-:W-:Y:S01]  /*0090*/  IMAD R0, R0, UR4, R3 ;  /* 0x0000000400007c24 */ /* 0x001fe2000f8e0203 */
[----:B------:R-:W-:-:S04]  /*00a0*/  UIADD3 UR4, UPT, UPT, UR9, -0x1, URZ ;  /* 0xffffffff09047890 */ /* 0x000fc8000fffe0ff */
[----:B------:R-:W-:Y:S01]  /*00b0*/  ISETP.LT.AND P1, PT, R0, UR5, PT ;  /* 0x0000000500007c0c */ /* 0x000fe2000bf21270 */
[----:B--2---:R-:W-:Y:S01]  /*00c0*/  IMAD R3, R2, UR6, R5 ;  /* 0x0000000602037c24 */ /* 0x004fe2000f8e0205 */
[----:B------:R-:W0:Y:S03]  /*00d0*/  LDCU.64 UR6, c[0x0][0x358] ;  /* 0x00006b00ff0677ac */ /* 0x000e260008000a00 */
[C---:B------:R-:W-:Y:S01]  /*00e0*/  IMAD R2, R3.reuse, UR8, R0 ;  /* 0x0000000803027c24 */ /* 0x040fe2000f8e0200 */
[----:B------:R-:W-:-:S13]  /*00f0*/  ISETP.GE.AND P0, PT, R3, UR4, PT ;  /* 0x0000000403007c0c */ /* 0x000fda000bf06270 */
[----:B------:R-:W-:Y:S05]  /*0100*/  @!P0 BRA P1, `(.L_x_0) ;  /* 0x0000000000208947 */ /* 0x000fea0000800000 */
[----:B------:R-:W-:Y:S02]  /*0110*/  ISETP.NE.AND P0, PT, R3, UR4, PT ;  /* 0x0000000403007c0c */ /* 0x000fe4000bf05270 */
[----:B------:R-:W-:-:S13]  /*0120*/  ISETP.NE.AND P1, PT, R0, UR5, PT ;  /* 0x0000000500007c0c */ /* 0x000fda000bf25270 */
[----:B0-----:R-:W-:Y:S05]  /*0130*/  @P0 EXIT P1 ;  /* 0x000000000000094d */ /* 0x001fea0000800000 */
[----:B------:R-:W0:Y:S02]  /*0140*/  LDCU.64 UR10, c[0x0][0x388] ;  /* 0x00007100ff0a77ac */ /* 0x000e240008000a00 */
[----:B0-----:R-:W-:-:S04]  /*0150*/  IADD3 R4, P0, PT, R2, UR10, RZ ;  /* 0x0000000a02047c10 */ /* 0x001fc8000ff1e0ff */
[----:B------:R-:W-:-:S05]  /*0160*/  LEA.HI.X.SX32 R5, R2, UR11, 0x1, P0 ;  /* 0x0000000b02057c11 */ /* 0x000fca00080f0eff */
[----:B------:R-:W-:Y:S01]  /*0170*/  STG.E.U8 desc[UR6][R4.64], RZ ;  /* 0x000000ff04007986 */ /* 0x000fe2000c101106 */
[----:B------:R-:W-:Y:S05]  /*0180*/  EXIT ;  /* 0x000000000000794d */ /* 0x000fea0003800000 */
.L_x_0:
[----:B------:R-:W1:Y:S01]  /*0190*/  LDC.64 R6, c[0x0][0x390] ;  /* 0x0000e400ff067b82 */ /* 0x000e620000000a00 */
[C---:B------:R-:W-:Y:S02]  /*01a0*/  VIADD R0, R2.reuse, UR8 ;  /* 0x0000000802007c36 */ /* 0x040fe40008000000 */
[----:B------:R-:W-:Y:S02]  /*01b0*/  IMAD R5, R2, 0x3, RZ ;  /* 0x0000000302057824 */ /* 0x000fe400078e02ff */
[----:B------:R-:W-:-:S04]  /*01c0*/  IMAD R9, R0, 0x3, RZ ;  /* 0x0000000300097824 */ /* 0x000fc800078e02ff */
[----:B-1----:R-:W-:-:S04]  /*01d0*/  IMAD.WIDE R8, R9, 0x4, R6 ;  /* 0x0000000409087825 */ /* 0x002fc800078e0206 */
[----:B------:R-:W-:Y:S01]  /*01e0*/  IMAD.WIDE R6, R5, 0x4, R6 ;  /* 0x0000000405067825 */ /* 0x000fe200078e0206 */
[----:B0-----:R-:W2:Y:S04]  /*01f0*/  LDG.E R3, desc[UR6][R8.64] ;  /* 0x0000000608037981 */ /* 0x001ea8000c1e1900 */
[----:B------:R-:W3:Y:S04]  /*0200*/  LDG.E R0, desc[UR6][R6.64] ;  /* 0x0000000606007981 */ /* 0x000ee8000c1e1900 */
[----:B------:R-:W4:Y:S01]  /*0210*/  LDG.E R13, desc[UR6][R6.64+0xc] ;  /* 0x00000c06060d7981 */ /* 0x000f22000c1e1900 */
[----:B--2---:R-:W-:-:S04]  /*0220*/  FSETP.NEU.AND P0, PT, |R3|, +INF , PT ;  /* 0x7f8000000300780b */ /* 0x004fc80003f0d200 */
[----:B---3--:R-:W-:-:S04]  /*0230*/  FSETP.NEU.AND P0, PT, |R0|, +INF , P0 ;  /* 0x7f8000000000780b */ /* 0x008fc8000070d200 */
[----:B----4-:R-:W-:-:S13]  /*0240*/  FSETP.NEU.AND P0, PT, |R13|, +INF , P0 ;  /* 0x7f8000000d00780b */ /* 0x010fda000070d200 */
[----:B------:R-:W0:Y:S02]  /*0250*/  @!P0 LDC.64 R10, c[0x0][0x388] ;  /* 0x0000e200ff0a8b82 */ /* 0x000e240000000a00 */
[----:B0-----:R-:W-:-:S04]  /*0260*/  @!P0 IADD3 R10, P1, PT, R2, R10, RZ ;  /* 0x0000000a020a8210 */ /* 0x001fc80007f3e0ff */
[----:B------:R-:W-:-:S05]  /*0270*/  @!P0 LEA.HI.X.SX32 R11, R2, R11, 0x1, P1 ;  /* 0x0000000b020b8211 */ /* 0x000fca00008f0eff */
[----:B------:R0:W-:Y:S01]  /*0280*/  @!P0 STG.E.U8 desc[UR6][R10.64], RZ ;  /* 0x000000ff0a008986 */ /* 0x0001e2000c101106 */
[----:B------:R-:W-:Y:S05]  /*0290*/  @!P0 EXIT ;  /* 0x000000000000894d */ /* 0x000fea0003800000 */
[----:B0-----:R-:W2:Y:S01]  /*02a0*/  LDG.E R11, desc[UR6][R8.64+0x8] ;  /* 0x00000806080b7981 */ /* 0x001ea2000c1e1900 */
[----:B------:R-:W0:Y:S03]  /*02b0*/  LDCU.64 UR10, c[0x0][0x388] ;  /* 0x00007100ff0a77ac */ /* 0x000e260008000a00 */
[----:B------:R-:W2:Y:S04]  /*02c0*/  LDG.E R14, desc[UR6][R6.64+0x8] ;  /* 0x00000806060e7981 */ /* 0x000ea8000c1e1900 */
[----:B------:R-:W3:Y:S04]  /*02d0*/  LDG.E R4, desc[UR6][R6.64+0x14] ;  /* 0x0000140606047981 */ /* 0x000ee8000c1e1900 */
[----:B------:R1:W4:Y:S04]  /*02e0*/  LDG.E R12, desc[UR6][R8.64+0x4] ;  /* 0x00000406080c7981 */ /* 0x000328000c1e1900 */
[----:B------:R-:W4:Y:S04]  /*02f0*/  LDG.E R15, desc[UR6][R6.64+0x4] ;  /* 0x00000406060f7981 */ /* 0x000f28000c1e1900 */
[----:B------:R0:W5:Y:S01]  /*0300*/  LDG.E R10, desc[UR6][R6.64+0x10] ;  /* 0x00001006060a7981 */ /* 0x000162000c1e1900 */
[C---:B------:R-:W-:Y:S01]  /*0310*/  FADD R13, -R0.reuse, R13 ;  /* 0x0000000d000d7221 */ /* 0x040fe20000000100 */
[----:B------:R-:W-:Y:S01]  /*0320*/  FADD R3, -R0, R3 ;  /* 0x0000000300037221 */ /* 0x000fe20000000100 */
[----:B-1----:R-:W-:Y:S01]  /*0330*/  IMAD.MOV.U32 R8, RZ, RZ, 0x1 ;  /* 0x00000001ff087424 */ /* 0x002fe200078e00ff */
[----:B------:R-:W-:Y:S01]  /*0340*/  BSSY.RECONVERGENT B0, `(.L_x_1) ;  /* 0x000001d000007945 */ /* 0x000fe20003800200 */
[----:B0-----:R-:W-:-:S04]  /*0350*/  IADD3 R6, P0, PT, R2, UR10, RZ ;  /* 0x0000000a02067c10 */ /* 0x001fc8000ff1e0ff */
[----:B------:R-:W-:Y:S01]  /*0360*/  LEA.HI.X.SX32 R7, R2, UR11, 0x1, P0 ;  /* 0x0000000b02077c11 */ /* 0x000fe200080f0eff */
[--C-:B--2---:R-:W-:Y:S01]  /*0370*/  FADD R11, R11, -R14.reuse ;  /* 0x8000000e0b0b7221 */ /* 0x104fe20000000000 */
[----:B---3--:R-:W-:-:S03]  /*0380*/  FADD R4, R4, -R14 ;  /* 0x8000000e04047221 */ /* 0x008fc60000000000 */
[----:B------:R-:W-:-:S04]  /*0390*/  FMUL R0, R11, R13 ;  /* 0x0000000d0b007220 */ /* 0x000fc80000400000 */
[----:B------:R-:W-:Y:S01]  /*03a0*/  FFMA R0, R3, R4, -R0 ;  /* 0x0000000403007223 */ /* 0x000fe20000000800 */
[--C-:B----4-:R-:W-:Y:S01]  /*03b0*/  FADD R12, R12, -R15.reuse ;  /* 0x8000000f0c0c7221 */ /* 0x110fe20000000000 */
[----:B-----5:R-:W-:-:S03]  /*03c0*/  FADD R10, R10, -R15 ;  /* 0x8000000f0a0a7221 */ /* 0x020fc60000000000 */
[----:B------:R-:W-:Y:S01]  /*03d0*/  FMUL R4, R12, R4 ;  /* 0x000000040c047220 */ /* 0x000fe20000400000 */
[----:B------:R-:W-:-:S03]  /*03e0*/  FMUL R9, R3, R10 ;  /* 0x0000000a03097220 */ /* 0x000fc60000400000 */
[----:B------:R-:W-:Y:S01]  /*03f0*/  FFMA R3, R11, R10, -R4 ;  /* 0x0000000a0b037223 */ /* 0x000fe20000000804 */
[----:B------:R-:W-:Y:S01]  /*0400*/  FMUL R4, R0, R0 ;  /* 0x0000000000047220 */ /* 0x000fe20000400000 */
[----:B------:R-:W-:Y:S01]  /*0410*/  PRMT R10, R8, 0x7610, R10 ;  /* 0x00007610080a7816 */ /* 0x000fe2000000000a */
[----:B------:R-:W-:Y:S02]  /*0420*/  FFMA R2, R12, R13, -R9 ;  /* 0x0000000d0c027223 */ /* 0x000fe40000000809 */
[----:B------:R-:W-:Y:S02]  /*0430*/  FFMA R9, R3, R3, R4 ;  /* 0x0000000303097223 */ /* 0x000fe40000000004 */
[----:B------:R0:W-:Y:S02]  /*0440*/  STG.E.U8 desc[UR6][R6.64], R10 ;  /* 0x0000000a06007986 */ /* 0x0001e4000c101106 */
[----:B------:R-:W-:-:S04]  /*0450*/  FFMA R4, R2, R2, R9 ;  /* 0x0000000202047223 */ /* 0x000fc80000000009 */
[----:B------:R0:W1:Y:S01]  /*0460*/  MUFU.RSQ R9, R4 ;  /* 0x0000000400097308 */ /* 0x0000620000001400 */
[----:B------:R-:W-:-:S04]  /*0470*/  IADD3 R8, PT, PT, R4, -0xd000000, RZ ;  /* 0xf300000004087810 */ /* 0x000fc80007ffe0ff */
[----:B------:R-:W-:-:S13]  /*0480*/  ISETP.GT.U32.AND P0, PT, R8, 0x727fffff, PT ;  /* 0x727fffff0800780c */ /* 0x000fda0003f04070 */
[----:B01----:R-:W-:Y:S05]  /*0490*/  @!P0 BRA `(.L_x_2) ;  /* 0x00000000000c8947 */ /* 0x003fea0003800000 */
[----:B------:R-:W-:-:S07]  /*04a0*/  MOV R11, 0x4c0 ;  /* 0x000004c0000b7802 */ /* 0x000fce0000000f00 */
[----:B------:R-:W-:Y:S05]  /*04b0*/  CALL.REL.NOINC `($__internal_0_$__cuda_sm20_sqrt_rn_f32_slowpath) ;  /* 0x0000000000d07944 */ /* 0x000fea0003c00000 */
[----:B------:R-:W-:Y:S05]  /*04c0*/  BRA `(.L_x_3) ;  /* 0x0000000000107947 */ /* 0x000fea0003800000 */
.L_x_2:
[----:B------:R-:W-:Y:S01]  /*04d0*/  FMUL.FTZ R7, R4, R9 ;  /* 0x0000000904077220 */ /* 0x000fe20000410000 */
[----:B------:R-:W-:-:S03]  /*04e0*/  FMUL.FTZ R9, R9, 0.5 ;  /* 0x3f00000009097820 */ /* 0x000fc60000410000 */
[----:B------:R-:W-:-:S04]  /*04f0*/  FFMA R4, -R7, R7, R4 ;  /* 0x0000000707047223 */ /* 0x000fc80000000104 */
[----:B------:R-:W-:-:S07]  /*0500*/  FFMA R4, R4, R9, R7 ;  /* 0x0000000904047223 */ /* 0x000fce0000000007 */
.L_x_3:
[----:B------:R-:W-:Y:S05]  /*0510*/  BSYNC.RECONVERGENT B0 ;  /* 0x0000000000007941 */ /* 0x000fea0003800200 */
.L_x_1:
[----:B------:R-:W0:Y:S01]  /*0520*/  MUFU.RCP R7, R4 ;  /* 0x0000000400077308 */ /* 0x000e220000001000 */
[----:B------:R-:W-:Y:S07]  /*0530*/  BSSY.RECONVERGENT B0, `(.L_x_4) ;  /* 0x000000b000007945 */ /* 0x000fee0003800200 */
[----:B------:R-:W1:Y:S01]  /*0540*/  FCHK P0, R3, R4 ;  /* 0x0000000403007302 */ /* 0x000e620000000000 */
[----:B0-----:R-:W-:-:S04]  /*0550*/  FFMA R6, R7, -R4, 1 ;  /* 0x3f80000007067423 */ /* 0x001fc80000000804 */
[----:B------:R-:W-:-:S04]  /*0560*/  FFMA R6, R7, R6, R7 ;  /* 0x0000000607067223 */ /* 0x000fc80000000007 */
[----:B------:R-:W-:-:S04]  /*0570*/  FFMA R7, R3, R6, RZ ;  /* 0x0000000603077223 */ /* 0x000fc800000000ff */
[----:B------:R-:W-:-:S04]  /*0580*/  FFMA R8, R7, -R4, R3 ;  /* 0x8000000407087223 */ /* 0x000fc80000000003 */
[----:B------:R-:W-:Y:S01]  /*0590*/  FFMA R9, R6, R8, R7 ;  /* 0x0000000806097223 */ /* 0x000fe20000000007 */
[----:B-1----:R-:W-:Y:S06]  /*05a0*/  @!P0 BRA `(.L_x_5) ;  /* 0x00000000000c8947 */ /* 0x002fec0003800000 */
[----:B------:R-:W-:-:S07]  /*05b0*/  MOV R8, 0x5d0 ;  /* 0x000005d000087802 */ /* 0x000fce0000000f00 */
[----:B------:R-:W-:Y:S05]  /*05c0*/  CALL.REL.NOINC `($__internal_1_$__cuda_sm3x_div_rn_noftz_f32_slowpath) ;  /* 0x0000000000e87944 */ /* 0x000fea0003c00000 */
[----:B------:R-:W-:-:S07]  /*05d0*/  IMAD.MOV.U32 R9, RZ, RZ, R3 ;  /* 0x000000ffff097224 */ /* 0x000fce00078e0003 */
.L_x_5:
[----:B------:R-:W-:Y:S05]  /*05e0*/  BSYNC.RECONVERGENT B0 ;  /* 0x0000000000007941 */ /* 0x000fea0003800200 */
.L_x_4:
[----:B------:R-:W0:Y:S01]  /*05f0*/  LDC.64 R6, c[0x0][0x380] ;  /* 0x0000e000ff067b82 */ /* 0x000e220000000a00 */
[----:B------:R-:W1:Y:S01]  /*0600*/  MUFU.RCP R3, R4 ;  /* 0x0000000400037308 */ /* 0x000e620000001000 */
[----:B------:R-:W-:Y:S07]  /*0610*/  BSSY.RECONVERGENT B0, `(.L_x_6) ;  /* 0x000000d000007945 */ /* 0x000fee0003800200 */
[----:B------:R-:W2:Y:S01]  /*0620*/  FCHK P0, R0, R4 ;  /* 0x0000000400007302 */ /* 0x000ea20000000000 */
[----:B-1----:R-:W-:-:S04]  /*0630*/  FFMA R8, R3, -R4, 1 ;  /* 0x3f80000003087423 */ /* 0x002fc80000000804 */
[----:B------:R-:W-:Y:S01]  /*0640*/  FFMA R10, R3, R8, R3 ;  /* 0x00000008030a7223 */ /* 0x000fe20000000003 */
[----:B0-----:R-:W-:-:S04]  /*0650*/  IMAD.WIDE R6, R5, 0x4, R6 ;  /* 0x0000000405067825 */ /* 0x001fc800078e0206 */
[----:B------:R-:W-:Y:S01]  /*0660*/  FFMA R3, R0, R10, RZ ;  /* 0x0000000a00037223 */ /* 0x000fe200000000ff */
[----:B------:R0:W-:Y:S03]  /*0670*/  STG.E desc[UR6][R6.64], R9 ;  /* 0x0000000906007986 */ /* 0x0001e6000c101906 */
[----:B------:R-:W-:-:S04]  /*0680*/  FFMA R8, R3, -R4, R0 ;  /* 0x8000000403087223 */ /* 0x000fc80000000000 */
[----:B------:R-:W-:Y:S01]  /*0690*/  FFMA R3, R10, R8, R3 ;  /* 0x000000080a037223 */ /* 0x000fe20000000003 */
[----:B--2---:R-:W-:Y:S06]  /*06a0*/  @!P0 BRA `(.L_x_7) ;  /* 0x00000000000c8947 */ /* 0x004fec0003800000 */
[----:B------:R-:W-:Y:S01]  /*06b0*/  IMAD.MOV.U32 R3, RZ, RZ, R0 ;  /* 0x000000ffff037224 */ /* 0x000fe200078e0000 */
[----:B------:R-:W-:-:S07]  /*06c0*/  MOV R8, 0x6e0 ;  /* 0x000006e000087802 */ /* 0x000fce0000000f00 */
[----:B0-----:R-:W-:Y:S05]  /*06d0*/  CALL.REL.NOINC `($__internal_1_$__cuda_sm3x_div_rn_noftz_f32_slowpath) ;  /* 0x0000000000a47944 */ /* 0x001fea0003c00000 */
.L_x_7:
[----:B------:R-:W-:Y:S05]  /*06e0*/  BSYNC.RECONVERGENT B0 ;  /* 0x0000000000007941 */ /* 0x000fea0003800200 */
.L_x_6:
[----:B------:R-:W1:Y:S01]  /*06f0*/  MUFU.RCP R5, R4 ;  /* 0x0000000400057308 */ /* 0x000e620000001000 */
[----:B------:R2:W-:Y:S01]  /*0700*/  STG.E desc[UR6][R6.64+0x4], R3 ;  /* 0x0000040306007986 */ /* 0x0005e2000c101906 */
[----:B------:R-:W-:Y:S06]  /*0710*/  BSSY.RECONVERGENT B0, `(.L_x_8) ;  /* 0x000000c000007945 */ /* 0x000fec0003800200 */
[----:B------:R-:W3:Y:S01]  /*0720*/  FCHK P0, R2, R4 ;  /* 0x0000000402007302 */ /* 0x000ee20000000000 */
[----:B-1----:R-:W-:-:S04]  /*0730*/  FFMA R0, R5, -R4, 1 ;  /* 0x3f80000005007423 */ /* 0x002fc80000000804 */
[----:B------:R-:W-:-:S04]  /*0740*/  FFMA R8, R5, R0, R5 ;  /* 0x0000000005087223 */ /* 0x000fc80000000005 */
[----:B------:R-:W-:-:S04]  /*0750*/  FFMA R5, R2, R8, RZ ;  /* 0x0000000802057223 */ /* 0x000fc800000000ff */
[----:B------:R-:W-:-:S04]  /*0760*/  FFMA R0, R5, -R4, R2 ;  /* 0x8000000405007223 */ /* 0x000fc80000000002 */
[----:B------:R-:W-:Y:S01]  /*0770*/  FFMA R5, R8, R0, R5 ;  /* 0x0000000008057223 */ /* 0x000fe20000000005 */
[----:B--23--:R-:W-:Y:S06]  /*0780*/  @!P0 BRA `(.L_x_9) ;  /* 0x0000000000108947 */ /* 0x00cfec0003800000 */
[----:B------:R-:W-:Y:S02]  /*0790*/  MOV R3, R2 ;  /* 0x0000000200037202 */ /* 0x000fe40000000f00 */
[----:B------:R-:W-:-:S07]  /*07a0*/  MOV R8, 0x7c0 ;  /* 0x000007c000087802 */ /* 0x000fce0000000f00 */
[----:B0-----:R-:W-:Y:S05]  /*07b0*/  CALL.REL.NOINC `($__internal_1_$__cuda_sm3x_div_rn_noftz_f32_slowpath) ;  /* 0x00000000006c7944 */ /* 0x001fea0003c00000 */
[----:B------:R-:W-:-:S07]  /*07c0*/  IMAD.MOV.U32 R5, RZ, RZ, R3 ;  /* 0x000000ffff057224 */ /* 0x000fce00078e0003 */
.L_x_9:
[----:B------:R-:W-:Y:S05]  /*07d0*/  BSYNC.RECONVERGENT B0 ;  /* 0x0000000000007941 */ /* 0x000fea0003800200 */
.L_x_8:
[----:B------:R-:W-:Y:S01]  /*07e0*/  STG.E desc[UR6][R6.64+0x8], R5 ;  /* 0x0000080506007986 */ /* 0x000fe2000c101906 */
[----:B------:R-:W-:Y:S05]  /*07f0*/  EXIT ;  /* 0x000000000000794d */ /* 0x000fea0003800000 */
        .weak           $__internal_0_$__cuda_sm20_sqrt_rn_f32_slowpath
        .type           $__internal_0_$__cuda_sm20_sqrt_rn_f32_slowpath,@function
        .size           $__internal_0_$__cuda_sm20_sqrt_rn_f32_slowpath,($__internal_1_$__cuda_sm3x_div_rn_noftz_f32_slowpath - $__internal_0_$__cuda_sm20_sqrt_rn_f32_slowpath)
$__internal_0_$__cuda_sm20_sqrt_rn_f32_slowpath:
[----:B------:R-:W-:-:S13]  /*0800*/  LOP3.LUT P0, RZ, R4, 0x7fffffff, RZ, 0xc0, !PT ;  /* 0x7fffffff04ff7812 */ /* 0x000fda000780c0ff */
[----:B------:R-:W-:Y:S01]  /*0810*/  @!P0 IMAD.MOV.U32 R6, RZ, RZ, R4 ;  /* 0x000000ffff068224 */ /* 0x000fe200078e0004 */
[----:B------:R-:W-:Y:S06]  /*0820*/  @!P0 BRA `(.L_x_10) ;  /* 0x0000000000408947 */ /* 0x000fec0003800000 */
[----:B------:R-:W-:-:S13]  /*0830*/  FSETP.GEU.FTZ.AND P0, PT, R4, RZ, PT ;  /* 0x000000ff0400720b */ /* 0x000fda0003f1e000 */
[----:B------:R-:W-:Y:S01]  /*0840*/  @!P0 MOV R6, 0x7fffffff ;  /* 0x7fffffff00068802 */ /* 0x000fe20000000f00 */
[----:B------:R-:W-:Y:S06]  /*0850*/  @!P0 BRA `(.L_x_10) ;  /* 0x0000000000348947 */ /* 0x000fec0003800000 */
[----:B------:R-:W-:-:S13]  /*0860*/  FSETP.GTU.FTZ.AND P0, PT, |R4|, +INF , PT ;  /* 0x7f8000000400780b */ /* 0x000fda0003f1c200 */
[----:B------:R-:W-:Y:S01]  /*0870*/  @P0 FADD.FTZ R6, R4, 1 ;  /* 0x3f80000004060421 */ /* 0x000fe20000010000 */
[----:B------:R-:W-:Y:S06]  /*0880*/  @P0 BRA `(.L_x_10) ;  /* 0x0000000000280947 */ /* 0x000fec0003800000 */
[----:B------:R-:W-:-:S13]  /*0890*/  FSETP.NEU.FTZ.AND P0, PT, |R4|, +INF , PT ;  /* 0x7f8000000400780b */ /* 0x000fda0003f1d200 */
[----:B------:R-:W-:-:S04]  /*08a0*/  @P0 FFMA R7, R4, 1.84467440737095516160e+19, RZ ;  /* 0x5f80000004070823 */ /* 0x000fc800000000ff */
[----:B------:R-:W0:Y:S02]  /*08b0*/  @P0 MUFU.RSQ R6, R7 ;  /* 0x0000000700060308 */ /* 0x000e240000001400 */
[----:B0-----:R-:W-:Y:S01]  /*08c0*/  @P0 FMUL.FTZ R8, R7, R6 ;  /* 0x0000000607080220 */ /* 0x001fe20000410000 */
[----:B------:R-:W-:Y:S01]  /*08d0*/  @P0 FMUL.FTZ R10, R6, 0.5 ;  /* 0x3f000000060a0820 */ /* 0x000fe20000410000 */
[----:B------:R-:W-:Y:S02]  /*08e0*/  @!P0 IMAD.MOV.U32 R6, RZ, RZ, R4 ;  /* 0x000000ffff068224 */ /* 0x000fe400078e0004 */
[----:B------:R-:W-:-:S04]  /*08f0*/  @P0 FADD.FTZ R9, -R8, -RZ ;  /* 0x800000ff08090221 */ /* 0x000fc80000010100 */
[----:B------:R-:W-:-:S04]  /*0900*/  @P0 FFMA R9, R8, R9, R7 ;  /* 0x0000000908090223 */ /* 0x000fc80000000007 */
[----:B------:R-:W-:-:S04]  /*0910*/  @P0 FFMA R9, R9, R10, R8 ;  /* 0x0000000a09090223 */ /* 0x000fc80000000008 */
[----:B------:R-:W-:-:S07]  /*0920*/  @P0 FMUL.FTZ R6, R9, 2.3283064365386962891e-10 ;  /* 0x2f80000009060820 */ /* 0x000fce0000410000 */
.L_x_10:
[----:B------:R-:W-:Y:S01]  /*0930*/  IMAD.MOV.U32 R4, RZ, RZ, R6 ;  /* 0x000000ffff047224 */ /* 0x000fe200078e0006 */
[----:B------:R-:W-:Y:S01]  /*0940*/  MOV R6, R11 ;  /* 0x0000000b00067202 */ /* 0x000fe20000000f00 */
[----:B------:R-:W-:-:S04]  /*0950*/  IMAD.MOV.U32 R7, RZ, RZ, 0x0 ;  /* 0x00000000ff077424 */ /* 0x000fc800078e00ff */
[----:B------:R-:W-:Y:S05]  /*0960*/  RET.REL.NODEC R6 `(_Z16findNormalVectorPfPbS_ii) ;  /* 0xfffffff406a47950 */ /* 0x000fea0003c3ffff */
        .weak           $__internal_1_$__cuda_sm3x_div_rn_noftz_f32_slowpath
        .type           $__internal_1_$__cuda_sm3x_div_rn_noftz_f32_slowpath,@function
        .size           $__internal_1_$__cuda_sm3x_div_rn_noftz_f32_slowpath,(.L_x_24 - $__internal_1_$__cuda_sm3x_div_rn_noftz_f32_slowpath)
$__internal_1_$__cuda_sm3x_div_rn_noftz_f32_slowpath:
[----:B------:R-:W-:Y:S01]  /*0970*/  SHF.R.U32.HI R10, RZ, 0x17, R4 ;  /* 0x00000017ff0a7819 */ /* 0x000fe20000011604 */
[----:B------:R-:W-:Y:S01]  /*0980*/  BSSY.RECONVERGENT B1, `(.L_x_11) ;  /* 0x0000063000017945 */ /* 0x000fe20003800200 */
[----:B------:R-:W-:Y:S02]  /*0990*/  SHF.R.U32.HI R9, RZ, 0x17, R3 ;  /* 0x00000017ff097819 */ /* 0x000fe40000011603 */
[----:B------:R-:W-:Y:S02]  /*09a0*/  LOP3.LUT R10, R10, 0xff, RZ, 0xc0, !PT ;  /* 0x000000ff0a0a7812 */ /* 0x000fe400078ec0ff */
[----:B------:R-:W-:Y:S02]  /*09b0*/  LOP3.LUT R15, R9, 0xff, RZ, 0xc0, !PT ;  /* 0x000000ff090f7812 */ /* 0x000fe400078ec0ff */
[----:B------:R-:W-:Y:S02]  /*09c0*/  IADD3 R13, PT, PT, R10, -0x1, RZ ;  /* 0xffffffff0a0d7810 */ /* 0x000fe40007ffe0ff */
[----:B------:R-:W-:Y:S01]  /*09d0*/  MOV R12, R4 ;  /* 0x00000004000c7202 */ /* 0x000fe20000000f00 */
[----:B------:R-:W-:Y:S01]  /*09e0*/  VIADD R11, R15, 0xffffffff ;  /* 0xffffffff0f0b7836 */ /* 0x000fe20000000000 */
[----:B------:R-:W-:-:S04]  /*09f0*/  ISETP.GT.U32.AND P0, PT, R13, 0xfd, PT ;  /* 0x000000fd0d00780c */ /* 0x000fc80003f04070 */
[----:B------:R-:W-:-:S13]  /*0a00*/  ISETP.GT.U32.OR P0, PT, R11, 0xfd, P0 ;  /* 0x000000fd0b00780c */ /* 0x000fda0000704470 */
[----:B------:R-:W-:Y:S01]  /*0a10*/  @!P0 IMAD.MOV.U32 R9, RZ, RZ, RZ ;  /* 0x000000ffff098224 */ /* 0x000fe200078e00ff */
[----:B------:R-:W-:Y:S06]  /*0a20*/  @!P0 BRA `(.L_x_12) ;  /* 0x00000000005c8947 */ /* 0x000fec0003800000 */
[----:B------:R-:W-:Y:S02]  /*0a30*/  FSETP.GTU.FTZ.AND P0, PT, |R3|, +INF , PT ;  /* 0x7f8000000300780b */ /* 0x000fe40003f1c200 */
[----:B------:R-:W-:-:S04]  /*0a40*/  FSETP.GTU.FTZ.AND P1, PT, |R4|, +INF , PT ;  /* 0x7f8000000400780b */ /* 0x000fc80003f3c200 */
[----:B------:R-:W-:-:S13]  /*0a50*/  PLOP3.LUT P0, PT, P0, P1, PT, 0xf8, 0x8f ;  /* 0x00000000008f781c */ /* 0x000fda0000703f70 */
[----:B------:R-:W-:Y:S05]  /*0a60*/  @P0 BRA `(.L_x_13) ;  /* 0x00000004004c0947 */ /* 0x000fea0003800000 */
[----:B------:R-:W-:-:S13]  /*0a70*/  LOP3.LUT P0, RZ, R12, 0x7fffffff, R3, 0xc8, !PT ;  /* 0x7fffffff0cff7812 */ /* 0x000fda000780c803 */
[----:B------:R-:W-:Y:S05]  /*0a80*/  @!P0 BRA `(.L_x_14) ;  /* 0x00000004003c8947 */ /* 0x000fea0003800000 */
[C---:B------:R-:W-:Y:S02]  /*0a90*/  FSETP.NEU.FTZ.AND P2, PT, |R3|.reuse, +INF , PT ;  /* 0x7f8000000300780b */ /* 0x040fe40003f5d200 */
[----:B------:R-:W-:Y:S02]  /*0aa0*/  FSETP.NEU.FTZ.AND P1, PT, |R4|, +INF , PT ;  /* 0x7f8000000400780b */ /* 0x000fe40003f3d200 */
[----:B------:R-:W-:-:S11]  /*0ab0*/  FSETP.NEU.FTZ.AND P0, PT, |R3|, +INF , PT ;  /* 0x7f8000000300780b */ /* 0x000fd60003f1d200 */
[----:B------:R-:W-:Y:S05]  /*0ac0*/  @!P1 BRA !P2, `(.L_x_14) ;  /* 0x00000004002c9947 */ /* 0x000fea0005000000 */
[----:B------:R-:W-:-:S04]  /*0ad0*/  LOP3.LUT P2, RZ, R3, 0x7fffffff, RZ, 0xc0, !PT ;  /* 0x7fffffff03ff7812 */ /* 0x000fc8000784c0ff */
[----:B------:R-:W-:-:S13]  /*0ae0*/  PLOP3.LUT P1, PT, P1, P2, PT, 0x2f, 0xf2 ;  /* 0x0000000000f2781c */ /* 0x000fda0000f24577 */
[----:B------:R-:W-:Y:S05]  /*0af0*/  @P1 BRA `(.L_x_15) ;  /* 0x0000000400181947 */ /* 0x000fea0003800000 */
[----:B------:R-:W-:-:S04]  /*0b00*/  LOP3.LUT P1, RZ, R12, 0x7fffffff, RZ, 0xc0, !PT ;  /* 0x7fffffff0cff7812 */ /* 0x000fc8000782c0ff */
[----:B------:R-:W-:-:S13]  /*0b10*/  PLOP3.LUT P0, PT, P0, P1, PT, 0x2f, 0xf2 ;  /* 0x0000000000f2781c */ /* 0x000fda0000702577 */
[----:B------:R-:W-:Y:S05]  /*0b20*/  @P0 BRA `(.L_x_16) ;  /* 0x0000000400000947 */ /* 0x000fea0003800000 */
[----:B------:R-:W-:Y:S02]  /*0b30*/  ISETP.GE.AND P0, PT, R11, RZ, PT ;  /* 0x000000ff0b00720c */ /* 0x000fe40003f06270 */
[----:B------:R-:W-:-:S11]  /*0b40*/  ISETP.GE.AND P1, PT, R13, RZ, PT ;  /* 0x000000ff0d00720c */ /* 0x000fd60003f26270 */
[----:B------:R-:W-:Y:S01]  /*0b50*/  @P0 MOV R9, RZ ;  /* 0x000000ff00090202 */ /* 0x000fe20000000f00 */
[----:B------:R-:W-:Y:S02]  /*0b60*/  @!P0 IMAD.MOV.U32 R9, RZ, RZ, -0x40 ;  /* 0xffffffc0ff098424 */ /* 0x000fe400078e00ff */
[----:B------:R-:W-:Y:S01]  /*0b70*/  @!P0 FFMA R3, R3, 1.84467440737095516160e+19, RZ ;  /* 0x5f80000003038823 */ /* 0x000fe200000000ff */
[----:B------:R-:W-:Y:S02]  /*0b80*/  @!P1 FFMA R12, R4, 1.84467440737095516160e+19, RZ ;  /* 0x5f800000040c9823 */ /* 0x000fe400000000ff */
[----:B------:R-:W-:-:S07]  /*0b90*/  @!P1 IADD3 R9, PT, PT, R9, 0x40, RZ ;  /* 0x0000004009099810 */ /* 0x000fce0007ffe0ff */
.L_x_12:
[----:B------:R-:W-:Y:S01]  /*0ba0*/  LEA R11, R10, 0xc0800000, 0x17 ;  /* 0xc08000000a0b7811 */ /* 0x000fe200078eb8ff */
[----:B------:R-:W-:Y:S04]  /*0bb0*/  BSSY.RECONVERGENT B2, `(.L_x_17) ;  /* 0x0000036000027945 */ /* 0x000fe80003800200 */
[----:B------:R-:W-:Y:S01]  /*0bc0*/  IMAD.IADD R12, R12, 0x1, -R11 ;  /* 0x000000010c0c7824 */ /* 0x000fe200078e0a0b */
[----:B------:R-:W-:-:S03]  /*0bd0*/  IADD3 R11, PT, PT, R15, -0x7f, RZ ;  /* 0xffffff810f0b7810 */ /* 0x000fc60007ffe0ff */
[----:B------:R0:W1:Y:S01]  /*0be0*/  MUFU.RCP R13, R12 ;  /* 0x0000000c000d7308 */ /* 0x0000620000001000 */
[----:B------:R-:W-:Y:S01]  /*0bf0*/  FADD.FTZ R14, -R12, -RZ ;  /* 0x800000ff0c0e7221 */ /* 0x000fe20000010100 */
[C---:B------:R-:W-:Y:S01]  /*0c00*/  IMAD R3, R11.reuse, -0x800000, R3 ;  /* 0xff8000000b037824 */ /* 0x040fe200078e0203 */
[----:B0-----:R-:W-:-:S05]  /*0c10*/  IADD3 R12, PT, PT, R11, 0x7f, -R10 ;  /* 0x0000007f0b0c7810 */ /* 0x001fca0007ffe80a */
[----:B------:R-:W-:Y:S02]  /*0c20*/  IMAD.IADD R12, R12, 0x1, R9 ;  /* 0x000000010c0c7824 */ /* 0x000fe400078e0209 */
[----:B-1----:R-:W-:-:S04]  /*0c30*/  FFMA R16, R13, R14, 1 ;  /* 0x3f8000000d107423 */ /* 0x002fc8000000000e */
[----:B------:R-:W-:-:S04]  /*0c40*/  FFMA R18, R13, R16, R13 ;  /* 0x000000100d127223 */ /* 0x000fc8000000000d */
[----:B------:R-:W-:-:S04]  /*0c50*/  FFMA R13, R3, R18, RZ ;  /* 0x00000012030d7223 */ /* 0x000fc800000000ff */
[----:B------:R-:W-:-:S04]  /*0c60*/  FFMA R16, R14, R13, R3 ;  /* 0x0000000d0e107223 */ /* 0x000fc80000000003 */
[----:B------:R-:W-:-:S04]  /*0c70*/  FFMA R13, R18, R16, R13 ;  /* 0x00000010120d7223 */ /* 0x000fc8000000000d */
[----:B------:R-:W-:-:S04]  /*0c80*/  FFMA R14, R14, R13, R3 ;  /* 0x0000000d0e0e7223 */ /* 0x000fc80000000003 */
[----:B------:R-:W-:-:S05]  /*0c90*/  FFMA R3, R18, R14, R13 ;  /* 0x0000000e12037223 */ /* 0x000fca000000000d */
[----:B------:R-:W-:-:S04]  /*0ca0*/  SHF.R.U32.HI R10, RZ, 0x17, R3 ;  /* 0x00000017ff0a7819 */ /* 0x000fc80000011603 */
[----:B------:R-:W-:-:S04]  /*0cb0*/  LOP3.LUT R10, R10, 0xff, RZ, 0xc0, !PT ;  /* 0x000000ff0a0a7812 */ /* 0x000fc800078ec0ff */
[----:B------:R-:W-:-:S05]  /*0cc0*/  IADD3 R15, PT, PT, R10, R12, RZ ;  /* 0x0000000c0a0f7210 */ /* 0x000fca0007ffe0ff */
[----:B------:R-:W-:-:S05]  /*0cd0*/  VIADD R9, R15, 0xffffffff ;  /* 0xffffffff0f097836 */ /* 0x000fca0000000000 */
[----:B------:R-:W-:-:S13]  /*0ce0*/  ISETP.GE.U32.AND P0, PT, R9, 0xfe, PT ;  /* 0x000000fe0900780c */ /* 0x000fda0003f06070 */
[----:B------:R-:W-:Y:S05]  /*0cf0*/  @!P0 BRA `(.L_x_18) ;  /* 0x0000000000808947 */ /* 0x000fea0003800000 */
[----:B------:R-:W-:-:S13]  /*0d00*/  ISETP.GT.AND P0, PT, R15, 0xfe, PT ;  /* 0x000000fe0f00780c */ /* 0x000fda0003f04270 */
[----:B------:R-:W-:Y:S05]  /*0d10*/  @P0 BRA `(.L_x_19) ;  /* 0x00000000006c0947 */ /* 0x000fea0003800000 */
[----:B------:R-:W-:-:S13]  /*0d20*/  ISETP.GE.AND P0, PT, R15, 0x1, PT ;  /* 0x000000010f00780c */ /* 0x000fda0003f06270 */
[----:B------:R-:W-:Y:S05]  /*0d30*/  @P0 BRA `(.L_x_20) ;  /* 0x0000000000740947 */ /* 0x000fea0003800000 */
[----:B------:R-:W-:Y:S02]  /*0d40*/  ISETP.GE.AND P0, PT, R15, -0x18, PT ;  /* 0xffffffe80f00780c */ /* 0x000fe40003f06270 */
[----:B------:R-:W-:-:S11]  /*0d50*/  LOP3.LUT R3, R3, 0x80000000, RZ, 0xc0, !PT ;  /* 0x8000000003037812 */ /* 0x000fd600078ec0ff */
[----:B------:R-:W-:Y:S05]  /*0d60*/  @!P0 BRA `(.L_x_20) ;  /* 0x0000000000688947 */ /* 0x000fea0003800000 */
[CCC-:B------:R-:W-:Y:S01]  /*0d70*/  FFMA.RZ R9, R18.reuse, R14.reuse, R13.reuse ;  /* 0x0000000e12097223 */ /* 0x1c0fe2000000c00d */
[C---:B------:R-:W-:Y:S01]  /*0d80*/  IADD3 R12, PT, PT, R15.reuse, 0x20, RZ ;  /* 0x000000200f0c7810 */ /* 0x040fe20007ffe0ff */
[CCC-:B------:R-:W-:Y:S01]  /*0d90*/  FFMA.RM R10, R18.reuse, R14.reuse, R13.reuse ;  /* 0x0000000e120a7223 */ /* 0x1c0fe2000000400d */
[----:B------:R-:W-:Y:S02]  /*0da0*/  ISETP.NE.AND P2, PT, R15, RZ, PT ;  /* 0x000000ff0f00720c */ /* 0x000fe40003f45270 */
[----:B------:R-:W-:Y:S01]  /*0db0*/  LOP3.LUT R11, R9, 0x7fffff, RZ, 0xc0, !PT ;  /* 0x007fffff090b7812 */ /* 0x000fe200078ec0ff */
[----:B------:R-:W-:Y:S01]  /*0dc0*/  FFMA.RP R9, R18, R14, R13 ;  /* 0x0000000e12097223 */ /* 0x000fe2000000800d */
[----:B------:R-:W-:Y:S01]  /*0dd0*/  IMAD.MOV R13, RZ, RZ, -R15 ;  /* 0x000000ffff0d7224 */ /* 0x000fe200078e0a0f */
[----:B------:R-:W-:Y:S02]  /*0de0*/  ISETP.NE.AND P1, PT, R15, RZ, PT ;  /* 0x000000ff0f00720c */ /* 0x000fe40003f25270 */
[----:B------:R-:W-:-:S02]  /*0df0*/  LOP3.LUT R11, R11, 0x800000, RZ, 0xfc, !PT ;  /* 0x008000000b0b7812 */ /* 0x000fc400078efcff */
[----:B------:R-:W-:Y:S02]  /*0e00*/  FSETP.NEU.FTZ.AND P0, PT, R9, R10, PT ;  /* 0x0000000a0900720b */ /* 0x000fe40003f1d000 */
[----:B------:R-:W-:Y:S02]  /*0e10*/  SHF.L.U32 R12, R11, R12, RZ ;  /* 0x0000000c0b0c7219 */ /* 0x000fe400000006ff */
[----:B------:R-:W-:Y:S02]  /*0e20*/  SEL R10, R13, RZ, P2 ;  /* 0x000000ff0d0a7207 */ /* 0x000fe40001000000 */
[----:B------:R-:W-:Y:S02]  /*0e30*/  ISETP.NE.AND P1, PT, R12, RZ, P1 ;  /* 0x000000ff0c00720c */ /* 0x000fe40000f25270 */
[----:B------:R-:W-:Y:S02]  /*0e40*/  SHF.R.U32.HI R10, RZ, R10, R11 ;  /* 0x0000000aff0a7219 */ /* 0x000fe4000001160b */
[----:B------:R-:W-:-:S02]  /*0e50*/  PLOP3.LUT P0, PT, P0, P1, PT, 0xf8, 0x8f ;  /* 0x00000000008f781c */ /* 0x000fc40000703f70 */
[----:B------:R-:W-:Y:S02]  /*0e60*/  SHF.R.U32.HI R12, RZ, 0x1, R10 ;  /* 0x00000001ff0c7819 */ /* 0x000fe4000001160a */
[----:B------:R-:W-:-:S04]  /*0e70*/  SEL R9, RZ, 0x1, !P0 ;  /* 0x00000001ff097807 */ /* 0x000fc80004000000 */
[----:B------:R-:W-:-:S04]  /*0e80*/  LOP3.LUT R9, R9, 0x1, R12, 0xf8, !PT ;  /* 0x0000000109097812 */ /* 0x000fc800078ef80c */
[----:B------:R-:W-:-:S04]  /*0e90*/  LOP3.LUT R9, R9, R10, RZ, 0xc0, !PT ;  /* 0x0000000a09097212 */ /* 0x000fc800078ec0ff */
[----:B------:R-:W-:-:S04]  /*0ea0*/  IADD3 R12, PT, PT, R12, R9, RZ ;  /* 0x000000090c0c7210 */ /* 0x000fc80007ffe0ff */
[----:B------:R-:W-:Y:S01]  /*0eb0*/  LOP3.LUT R3, R12, R3, RZ, 0xfc, !PT ;  /* 0x000000030c037212 */ /* 0x000fe200078efcff */
[----:B------:R-:W-:Y:S06]  /*0ec0*/  BRA `(.L_x_20) ;  /* 0x0000000000107947 */ /* 0x000fec0003800000 */
.L_x_19:
[----:B------:R-:W-:-:S04]  /*0ed0*/  LOP3.LUT R3, R3, 0x80000000, RZ, 0xc0, !PT ;  /* 0x8000000003037812 */ /* 0x000fc800078ec0ff */
[----:B------:R-:W-:Y:S01]  /*0ee0*/  LOP3.LUT R3, R3, 0x7f800000, RZ, 0xfc, !PT ;  /* 0x7f80000003037812 */ /* 0x000fe200078efcff */
[----:B------:R-:W-:Y:S06]  /*0ef0*/  BRA `(.L_x_20) ;  /* 0x0000000000047947 */ /* 0x000fec0003800000 */
.L_x_18:
[----:B------:R-:W-:-:S07]  /*0f00*/  IMAD R3, R12, 0x800000, R3 ;  /* 0x008000000c037824 */ /* 0x000fce00078e0203 */
.L_x_20:
[----:B------:R-:W-:Y:S05]  /*0f10*/  BSYNC.RECONVERGENT B2 ;  /* 0x0000000000027941 */ /* 0x000fea0003800200 */
.L_x_17:
[----:B------:R-:W-:Y:S05]  /*0f20*/  BRA `(.L_x_21) ;  /* 0x0000000000207947 */ /* 0x000fea0003800000 */
.L_x_16:
[----:B------:R-:W-:-:S04]  /*0f30*/  LOP3.LUT R3, R12, 0x80000000, R3, 0x48, !PT ;  /* 0x800000000c037812 */ /* 0x000fc800078e4803 */
[----:B------:R-:W-:Y:S01]  /*0f40*/  LOP3.LUT R3, R3, 0x7f800000, RZ, 0xfc, !PT ;  /* 0x7f80000003037812 */ /* 0x000fe200078efcff */
[----:B------:R-:W-:Y:S06]  /*0f50*/  BRA `(.L_x_21) ;  /* 0x0000000000147947 */ /* 0x000fec0003800000 */
.L_x_15:
[----:B------:R-:W-:Y:S01]  /*0f60*/  LOP3.LUT R3, R12, 0x80000000, R3, 0x48, !PT ;  /* 0x800000000c037812 */ /* 0x000fe200078e4803 */
[----:B------:R-:W-:Y:S06]  /*0f70*/  BRA `(.L_x_21) ;  /* 0x00000000000c7947 */ /* 0x000fec0003800000 */
.L_x_14:
[----:B------:R-:W0:Y:S01]  /*0f80*/  MUFU.RSQ R3, -QNAN ;  /* 0xffc0000000037908 */ /* 0x000e220000001400 */
[----:B------:R-:W-:Y:S05]  /*0f90*/  BRA `(.L_x_21) ;  /* 0x0000000000047947 */ /* 0x000fea0003800000 */
.L_x_13:
[----:B------:R-:W-:-:S07]  /*0fa0*/  FADD.FTZ R3, R3, R4 ;  /* 0x0000000403037221 */ /* 0x000fce0000010000 */
.L_x_21:
[----:B------:R-:W-:Y:S05]  /*0fb0*/  BSYNC.RECONVERGENT B1 ;  /* 0x0000000000017941 */ /* 0x000fea0003800200 */
.L_x_11:
[----:B------:R-:W-:-:S04]  /*0fc0*/  HFMA2 R9, -RZ, RZ, 0, 0 ;  /* 0x00000000ff097431 */ /* 0x000fc800000001ff */
[----:B0-----:R-:W-:Y:S05]  /*0fd0*/  RET.REL.NODEC R8 `(_Z16findNormalVectorPfPbS_ii) ;  /* 0xfffffff008087950 */ /* 0x001fea0003c3ffff */
.L_x_22:
[----:B------:R-:W-:-:S00]  /*0fe0*/  BRA `(.L_x_22) ;  /* 0xfffffffc00fc7947 */ /* 0x000fc0000383ffff */
[----:B------:R-:W-:-:S00]  /*0ff0*/  NOP ;  /* 0x0000000000007918 */ /* 0x000fc00000000000 */
        /* <DEDUP_REMOVED lines=8> */
.L_x_24:


//--------------------- .nv.shared.reserved.0     --------------------------
	.section	.nv.shared.reserved.0,"aw",@nobits
	.weak		__nv_reservedSMEM_offset_0_alias
	.size		__nv_reservedSMEM_offset_0_alias, 0, 64
	.other		__nv_reservedSMEM_offset_0_alias,@"STO_CUDA_RESERVED_SHARED STV_DEFAULT"
__nv_reservedSMEM_offset_0_alias:
	.zero		0
	.zero		64


//--------------------- .nv.constant0._Z16findNormalVectorPfPbS_ii --------------------------
	.section	.nv.constant0._Z16findNormalVectorPfPbS_ii,"a",@progbits
	.sectionflags	@""
	.align	4
.nv.constant0._Z16findNormalVectorPfPbS_ii:
	.zero		928


//--------------------- SYMBOLS --------------------------

	.type		.nv.reservedSmem.offset0,@object
	.size		.nv.reservedSmem.offset0,0x4
